//
// Generated by NVIDIA NVVM Compiler
//
// Compiler Build ID: CL-36424714
// Cuda compilation tools, release 13.0, V13.0.88
// Based on NVVM 20.0.0
//

.version 9.0
.target sm_100
.address_size 64

	// .globl	_Z3funPi
.extern .func  (.param .b32 func_retval0) vprintf
(
	.param .b64 vprintf_param_0,
	.param .b64 vprintf_param_1
)
;
.global .align 1 .b8 $str[4] = {37, 112, 10};

.visible .entry _Z3funPi(
	.param .u64 .ptr .align 1 _Z3funPi_param_0
)
{
	.local .align 8 .b8 	__local_depot0[16];
	.reg .b64 	%SP;
	.reg .b64 	%SPL;
	.reg .b32 	%r<3>;
	.reg .b64 	%rd<7>;

	mov.u64 	%SPL, __local_depot0;
	cvta.local.u64 	%SP, %SPL;
	add.u64 	%rd1, %SP, 8;
	add.u64 	%rd2, %SPL, 8;
	add.u64 	%rd3, %SP, 0;
	add.s64 	%rd4, %rd3, 8;
	st.local.u64 	[%rd2], %rd4;
	mov.u64 	%rd5, $str;
	cvta.global.u64 	%rd6, %rd5;
	{ // callseq 0, 0
	.param .b64 param0;
	st.param.b64 	[param0], %rd6;
	.param .b64 param1;
	st.param.b64 	[param1], %rd1;
	.param .b32 retval0;
	call.uni (retval0), 
	vprintf, 
	(
	param0, 
	param1
	);
	ld.param.b32 	%r1, [retval0];
	} // callseq 0
	ret;

}


// ===== COMPILED SASS (sm_100) =====

	.target	sm_100

	.elftype	@"ET_EXEC"


//--------------------- .note.nv.tkinfo           --------------------------
	.section	.note.nv.tkinfo,"",@"SHT_NOTE"
	.sectionflags	@"SHF_NOTE_NV_TKINFO"
	.tkinfo
        /*0018*/ 	.word	0x00000002
        /*0030*/ 	.string	""
        /*0030*/ 	.string	"ptxas"
        /*0030*/ 	.string	"Cuda compilation tools, release 13.0, V13.0.88"
        /*0030*/ 	.string	"Build cuda_13.0.r13.0/compiler.36424714_0"
        /*0030*/ 	.string	"-arch sm_100 -m 64 "



//--------------------- .note.nv.cuinfo           --------------------------
	.section	.note.nv.cuinfo,"",@"SHT_NOTE"
	.sectionflags	@"SHF_NOTE_NV_CUINFO"
        /*0018*/ 	.short	0x0002
        /*001a*/ 	.short	0x0064
        /*001c*/ 	.short	0x0082
	.zero		2


//--------------------- .nv.info                  --------------------------
	.section	.nv.info,"",@"SHT_CUDA_INFO"
	.align	4


	//----- nvinfo : EIATTR_REGCOUNT
	.align		4
        /*0000*/ 	.byte	0x04, 0x2f
        /*0002*/ 	.short	(.L_2 - .L_1)
	.align		4
.L_1:
        /*0004*/ 	.word	index@(_Z3funPi)
        /*0008*/ 	.word	0x00000018


	//----- nvinfo : EIATTR_FRAME_SIZE
	.align		4
.L_2:
        /*000c*/ 	.byte	0x04, 0x11
        /*000e*/ 	.short	(.L_4 - .L_3)
	.align		4
.L_3:
        /*0010*/ 	.word	index@(_Z3funPi)
        /*0014*/ 	.word	0x00000010


	//----- nvinfo : EIATTR_MIN_STACK_SIZE
	.align		4
.L_4:
        /*0018*/ 	.byte	0x04, 0x12
        /*001a*/ 	.short	(.L_6 - .L_5)
	.align		4
.L_5:
        /*001c*/ 	.word	index@(_Z3funPi)
        /*0020*/ 	.word	0x00000010
.L_6:


//--------------------- .nv.compat                --------------------------
	.section	.nv.compat,"",@"SHT_CUDA_COMPAT_INFO"
	.align	4
        /*0000*/ 	.byte	0x02, 0x09, 0x00, 0x00, 0x02, 0x02, 0x01, 0x00, 0x02, 0x05, 0x05, 0x00, 0x03, 0x07, 0x01, 0x01
        /*0010*/ 	.byte	0x02, 0x03, 0x00, 0x00, 0x02, 0x06, 0x01, 0x00, 0x04, 0x0b, 0x08, 0x00, 0x09, 0x00, 0x00, 0x00
        /*0020*/ 	.byte	0x00, 0x00, 0x00, 0x00


//--------------------- .nv.info._Z3funPi         --------------------------
	.section	.nv.info._Z3funPi,"",@"SHT_CUDA_INFO"
	.sectionflags	@""
	.align	4


	//----- nvinfo : EIATTR_CUDA_API_VERSION
	.align		4
        /*0000*/ 	.byte	0x04, 0x37
        /*0002*/ 	.short	(.L_8 - .L_7)
.L_7:
        /*0004*/ 	.word	0x00000082


	//----- nvinfo : EIATTR_KPARAM_INFO
	.align		4
.L_8:
        /*0008*/ 	.byte	0x04, 0x17
        /*000a*/ 	.short	(.L_10 - .L_9)
.L_9:
        /*000c*/ 	.word	0x00000000
        /*0010*/ 	.short	0x0000
        /*0012*/ 	.short	0x0000
        /*0014*/ 	.byte	0x00, 0xf5, 0x21, 0x00


	//----- nvinfo : EIATTR_SPARSE_MMA_MASK
	.align		4
.L_10:
        /*0018*/ 	.byte	0x03, 0x50
        /*001a*/ 	.short	0x0000


	//----- nvinfo : EIATTR_MAXREG_COUNT
	.align		4
        /*001c*/ 	.byte	0x03, 0x1b
        /*001e*/ 	.short	0x00ff


	//----- nvinfo : EIATTR_EXTERNS
	.align		4
        /*0020*/ 	.byte	0x04, 0x0f
        /*0022*/ 	.short	(.L_12 - .L_11)


	//   ....[0]....
	.align		4
.L_11:
        /*0024*/ 	.word	index@(vprintf)


	//----- nvinfo : EIATTR_MERCURY_ISA_VERSION
	.align		4
.L_12:
        /*0028*/ 	.byte	0x03, 0x5f
        /*002a*/ 	.short	0x0101


	//----- nvinfo : EIATTR_VRC_CTA_INIT_COUNT
	.align		4
        /*002c*/ 	.byte	0x02, 0x4a
	.zero		1
	.zero		1


	//----- nvinfo : EIATTR_SYSCALL_OFFSETS
	.align		4
        /*0030*/ 	.byte	0x04, 0x46
        /*0032*/ 	.short	(.L_14 - .L_13)


	//   ....[0]....
.L_13:
        /*0034*/ 	.word	0x000000e0


	//----- nvinfo : EIATTR_EXIT_INSTR_OFFSETS
	.align		4
.L_14:
        /*0038*/ 	.byte	0x04, 0x1c
        /*003a*/ 	.short	(.L_16 - .L_15)


	//   ....[0]....
.L_15:
        /*003c*/ 	.word	0x000000f0


	//----- nvinfo : EIATTR_CBANK_PARAM_SIZE
	.align		4
.L_16:
        /*0040*/ 	.byte	0x03, 0x19
        /*0042*/ 	.short	0x0008


	//----- nvinfo : EIATTR_PARAM_CBANK
	.align		4
        /*0044*/ 	.byte	0x04, 0x0a
        /*0046*/ 	.short	(.L_18 - .L_17)
	.align		4
.L_17:
        /*0048*/ 	.word	index@(.nv.constant0._Z3funPi)
        /*004c*/ 	.short	0x0380
        /*004e*/ 	.short	0x0008


	//----- nvinfo : EIATTR_SW_WAR
	.align		4
.L_18:
        /*0050*/ 	.byte	0x04, 0x36
        /*0052*/ 	.short	(.L_20 - .L_19)
.L_19:
        /*0054*/ 	.word	0x00000008
.L_20:


//--------------------- .nv.callgraph             --------------------------
	.section	.nv.callgraph,"",@"SHT_CUDA_CALLGRAPH"
	.align	4
	.sectionentsize	8
	.align		4
        /*0000*/ 	.word	0x00000000
	.align		4
        /*0004*/ 	.word	0xffffffff
	.align		4
        /*0008*/ 	.word	index@(_Z3funPi)
	.align		4
        /*000c*/ 	.word	index@(vprintf)
	.align		4
        /*0010*/ 	.word	0x00000000
	.align		4
        /*0014*/ 	.word	0xfffffffe
	.align		4
        /*0018*/ 	.word	0x00000000
	.align		4
        /*001c*/ 	.word	0xfffffffd
	.align		4
        /*0020*/ 	.word	0x00000000
	.align		4
        /*0024*/ 	.word	0xfffffffc


//--------------------- .nv.constant4             --------------------------
	.section	.nv.constant4,"a",@progbits
	.align	8
	.align		8
.nv.constant4:
        /*0000*/ 	.dword	vprintf
	.align		8
        /*0008*/ 	.dword	$str


//--------------------- .text._Z3funPi            --------------------------
	.section	.text._Z3funPi,"ax",@progbits
	.align	128
        .global         _Z3funPi
        .type           _Z3funPi,@function
        .size           _Z3funPi,(.L_x_2 - _Z3funPi)
        .other          _Z3funPi,@"STO_CUDA_ENTRY STV_DEFAULT"
_Z3funPi:
.text._Z3funPi:
[----:B------:R-:W0:Y:S01]  /*0000*/  LDC R1, c[0x0][0x37c] ;  /* 0x0000df00ff017b82 */ /* 0x000e220000000800 */
[----:B------:R-:W1:Y:S01]  /*0010*/  LDCU UR4, c[0x0][0x2f8] ;  /* 0x00005f00ff0477ac */ /* 0x000e620008000800 */
[----:B0-----:R-:W-:Y:S01]  /*0020*/  VIADD R1, R1, 0xfffffff0 ;  /* 0xfffffff001017836 */ /* 0x001fe20000000000 */
[----:B------:R-:W-:Y:S01]  /*0030*/  MOV R0, 0x0 ;  /* 0x0000000000007802 */ /* 0x000fe20000000f00 */
[----:B------:R-:W0:Y:S04]  /*0040*/  LDCU UR5, c[0x0][0x2fc] ;  /* 0x00005f80ff0577ac */ /* 0x000e280008000800 */
[----:B------:R2:W3:Y:S01]  /*0050*/  LDC.64 R2, c[0x4][R0] ;  /* 0x0100000000027b82 */ /* 0x0004e20000000a00 */
[----:B-1----:R-:W-:-:S04]  /*0060*/  IADD3 R6, P0, PT, R1, UR4, RZ ;  /* 0x0000000401067c10 */ /* 0x002fc8000ff1e0ff */
[----:B------:R-:W-:-:S04]  /*0070*/  IADD3 R6, P1, PT, R6, 0x8, RZ ;  /* 0x0000000806067810 */ /* 0x000fc80007f3e0ff */
[----:B0-----:R-:W-:Y:S01]  /*0080*/  IADD3.X R7, PT, PT, RZ, UR5, RZ, P1, P0 ;  /* 0x00000005ff077c10 */ /* 0x001fe20008fe04ff */
[----:B------:R-:W0:Y:S04]  /*0090*/  LDCU.64 UR4, c[0x4][0x8] ;  /* 0x01000100ff0477ac */ /* 0x000e280008000a00 */
[----:B------:R2:W-:Y:S01]  /*00a0*/  STL.64 [R1+0x8], R6 ;  /* 0x0000080601007387 */ /* 0x0005e20000100a00 */
[----:B0-----:R-:W-:Y:S02]  /*00b0*/  IMAD.U32 R4, RZ, RZ, UR4 ;  /* 0x00000004ff047e24 */ /* 0x001fe4000f8e00ff */
[----:B--2---:R-:W-:-:S07]  /*00c0*/  IMAD.U32 R5, RZ, RZ, UR5 ;  /* 0x00000005ff057e24 */ /* 0x004fce000f8e00ff */
[----:B------:R-:W-:-:S07]  /*00d0*/  LEPC R20, `(.L_x_0) ;  /* 0x000000001014794e */ /* 0x000fce0000000000 */
[----:B---3--:R-:W-:Y:S05]  /*00e0*/  CALL.ABS.NOINC R2 ;  /* 0x0000000002007343 */ /* 0x008fea0003c00000 */
.L_x_0:
[----:B------:R-:W-:Y:S05]  /*00f0*/  EXIT ;  /* 0x000000000000794d */ /* 0x000fea0003800000 */
.L_x_1:
[----:B------:R-:W-:-:S00]  /*0100*/  BRA `(.L_x_1) ;  /* 0xfffffffc00fc7947 */ /* 0x000fc0000383ffff */
[----:B------:R-:W-:-:S00]  /*0110*/  NOP ;  /* 0x0000000000007918 */ /* 0x000fc00000000000 */
        /* <DEDUP_REMOVED lines=14> */
.L_x_2:


//--------------------- .nv.global.init           --------------------------
	.section	.nv.global.init,"aw",@progbits
.nv.global.init:
	.type		$str,@object
	.size		$str,(.L_0 - $str)
$str:
        /*0000*/ 	.byte	0x25, 0x70, 0x0a, 0x00
.L_0:


//--------------------- .nv.shared.reserved.0     --------------------------
	.section	.nv.shared.reserved.0,"aw",@nobits
	.weak		__nv_reservedSMEM_offset_0_alias
	.size		__nv_reservedSMEM_offset_0_alias, 0, 64
	.other		__nv_reservedSMEM_offset_0_alias,@"STO_CUDA_RESERVED_SHARED STV_DEFAULT"
__nv_reservedSMEM_offset_0_alias:
	.zero		0
	.zero		64


//--------------------- .nv.constant0._Z3funPi    --------------------------
	.section	.nv.constant0._Z3funPi,"a",@progbits
	.sectionflags	@""
	.align	4
.nv.constant0._Z3funPi:
	.zero		904


//--------------------- SYMBOLS --------------------------

	.type		.nv.reservedSmem.offset0,@object
	.size		.nv.reservedSmem.offset0,0x4
	.type		vprintf,@function
